	.headerflags	@"EF_CUDA_TEXMODE_UNIFIED EF_CUDA_64BIT_ADDRESS EF_CUDA_ACCELERATORS EF_CUDA_SM90 EF_CUDA_VIRTUAL_SM(EF_CUDA_SM90)"
	.elftype	@"ET_EXEC"


//--------------------- .nv.info                  --------------------------
	.section	.nv.info,"",@"SHT_CUDA_INFO"
	.align	4


	//----- nvinfo : EIATTR_REGCOUNT
	.align		4
        /*0000*/ 	.byte	0x04, 0x2f
        /*0002*/ 	.short	(.L_3 - .L_2)
	.align		4
.L_2:
        /*0004*/ 	.word	index@(triton_poi_fused__native_batch_norm_legit_no_training_23)
        /*0008*/ 	.word	0x00000012


	//----- nvinfo : EIATTR_MIN_STACK_SIZE
	.align		4
.L_3:
        /*000c*/ 	.byte	0x04, 0x12
        /*000e*/ 	.short	(.L_5 - .L_4)
	.align		4
.L_4:
        /*0010*/ 	.word	index@(triton_poi_fused__native_batch_norm_legit_no_training_23)
        /*0014*/ 	.word	0x00000000


	//----- nvinfo : EIATTR_FRAME_SIZE
	.align		4
.L_5:
        /*0018*/ 	.byte	0x04, 0x11
        /*001a*/ 	.short	(.L_7 - .L_6)
	.align		4
.L_6:
        /*001c*/ 	.word	index@(triton_poi_fused__native_batch_norm_legit_no_training_23)
        /*0020*/ 	.word	0x00000000


	//----- nvinfo : EIATTR_MIN_STACK_SIZE
	.align		4
.L_7:
        /*0024*/ 	.byte	0x04, 0x12
        /*0026*/ 	.short	(.L_9 - .L_8)
	.align		4
.L_8:
        /*0028*/ 	.word	index@(triton_poi_fused__native_batch_norm_legit_no_training_23)
        /*002c*/ 	.word	0x00000000
.L_9:


//--------------------- .nv.info.triton_poi_fused__native_batch_norm_legit_no_training_23 --------------------------
	.section	.nv.info.triton_poi_fused__native_batch_norm_legit_no_training_23,"",@"SHT_CUDA_INFO"
	.sectionflags	@""
	.align	4


	//----- nvinfo : EIATTR_CUDA_API_VERSION
	.align		4
        /*0000*/ 	.byte	0x04, 0x37
        /*0002*/ 	.short	(.L_11 - .L_10)
.L_10:
        /*0004*/ 	.word	0x0000007c


	//----- nvinfo : EIATTR_KPARAM_INFO
	.align		4
.L_11:
        /*0008*/ 	.byte	0x04, 0x17
        /*000a*/ 	.short	(.L_13 - .L_12)
.L_12:
        /*000c*/ 	.word	0x00000000
        /*0010*/ 	.short	0x0006
        /*0012*/ 	.short	0x0030
        /*0014*/ 	.byte	0x00, 0xf0, 0x11, 0x00


	//----- nvinfo : EIATTR_KPARAM_INFO
	.align		4
.L_13:
        /*0018*/ 	.byte	0x04, 0x17
        /*001a*/ 	.short	(.L_15 - .L_14)
.L_14:
        /*001c*/ 	.word	0x00000000
        /*0020*/ 	.short	0x0005
        /*0022*/ 	.short	0x0028
        /*0024*/ 	.byte	0x00, 0xf4, 0x21, 0x00


	//----- nvinfo : EIATTR_KPARAM_INFO
	.align		4
.L_15:
        /*0028*/ 	.byte	0x04, 0x17
        /*002a*/ 	.short	(.L_17 - .L_16)
.L_16:
        /*002c*/ 	.word	0x00000000
        /*0030*/ 	.short	0x0004
        /*0032*/ 	.short	0x0020
        /*0034*/ 	.byte	0x00, 0xf4, 0x21, 0x00


	//----- nvinfo : EIATTR_KPARAM_INFO
	.align		4
.L_17:
        /*0038*/ 	.byte	0x04, 0x17
        /*003a*/ 	.short	(.L_19 - .L_18)
.L_18:
        /*003c*/ 	.word	0x00000000
        /*0040*/ 	.short	0x0003
        /*0042*/ 	.short	0x0018
        /*0044*/ 	.byte	0x00, 0xf4, 0x21, 0x00


	//----- nvinfo : EIATTR_KPARAM_INFO
	.align		4
.L_19:
        /*0048*/ 	.byte	0x04, 0x17
        /*004a*/ 	.short	(.L_21 - .L_20)
.L_20:
        /*004c*/ 	.word	0x00000000
        /*0050*/ 	.short	0x0002
        /*0052*/ 	.short	0x0010
        /*0054*/ 	.byte	0x00, 0xf4, 0x21, 0x00


	//----- nvinfo : EIATTR_KPARAM_INFO
	.align		4
.L_21:
        /*0058*/ 	.byte	0x04, 0x17
        /*005a*/ 	.short	(.L_23 - .L_22)
.L_22:
        /*005c*/ 	.word	0x00000000
        /*0060*/ 	.short	0x0001
        /*0062*/ 	.short	0x0008
        /*0064*/ 	.byte	0x00, 0xf4, 0x21, 0x00


	//----- nvinfo : EIATTR_KPARAM_INFO
	.align		4
.L_23:
        /*0068*/ 	.byte	0x04, 0x17
        /*006a*/ 	.short	(.L_25 - .L_24)
.L_24:
        /*006c*/ 	.word	0x00000000
        /*0070*/ 	.short	0x0000
        /*0072*/ 	.short	0x0000
        /*0074*/ 	.byte	0x00, 0xf4, 0x21, 0x00


	//----- nvinfo : EIATTR_SPARSE_MMA_MASK
	.align		4
.L_25:
        /*0078*/ 	.byte	0x03, 0x50
        /*007a*/ 	.short	0x0000


	//----- nvinfo : EIATTR_MAXREG_COUNT
	.align		4
        /*007c*/ 	.byte	0x03, 0x1b
        /*007e*/ 	.short	0x00ff


	//----- nvinfo : EIATTR_EXIT_INSTR_OFFSETS
	.align		4
        /*0080*/ 	.byte	0x04, 0x1c
        /*0082*/ 	.short	(.L_27 - .L_26)


	//   ....[0]....
.L_26:
        /*0084*/ 	.word	0x00000390


	//----- nvinfo : EIATTR_REQNTID
	.align		4
.L_27:
        /*0088*/ 	.byte	0x04, 0x10
        /*008a*/ 	.short	(.L_29 - .L_28)
.L_28:
        /*008c*/ 	.word	0x00000080
        /*0090*/ 	.word	0x00000001
        /*0094*/ 	.word	0x00000001


	//----- nvinfo : EIATTR_CBANK_PARAM_SIZE
	.align		4
.L_29:
        /*0098*/ 	.byte	0x03, 0x19
        /*009a*/ 	.short	0x0034


	//----- nvinfo : EIATTR_PARAM_CBANK
	.align		4
        /*009c*/ 	.byte	0x04, 0x0a
        /*009e*/ 	.short	(.L_31 - .L_30)
	.align		4
.L_30:
        /*00a0*/ 	.word	index@(.nv.constant0.triton_poi_fused__native_batch_norm_legit_no_training_23)
        /*00a4*/ 	.short	0x0210
        /*00a6*/ 	.short	0x0034


	//----- nvinfo : EIATTR_SW_WAR
	.align		4
.L_31:
        /*00a8*/ 	.byte	0x04, 0x36
        /*00aa*/ 	.short	(.L_33 - .L_32)
.L_32:
        /*00ac*/ 	.word	0x00000008
.L_33:


//--------------------- .nv.callgraph             --------------------------
	.section	.nv.callgraph,"",@"SHT_CUDA_CALLGRAPH"
	.align	4
	.sectionentsize	8
	.align		4
        /*0000*/ 	.word	0x00000000
	.align		4
        /*0004*/ 	.word	0xffffffff
	.align		4
        /*0008*/ 	.word	0x00000000
	.align		4
        /*000c*/ 	.word	0xfffffffe
	.align		4
        /*0010*/ 	.word	0x00000000
	.align		4
        /*0014*/ 	.word	0xfffffffd
	.align		4
        /*0018*/ 	.word	0x00000000
	.align		4
        /*001c*/ 	.word	0xfffffffc


//--------------------- .nv.constant4             --------------------------
	.section	.nv.constant4,"a",@progbits
	.align	8
	.align		8
.nv.constant4:
        /*0000*/ 	.dword	_$_str
	.align		8
        /*0008*/ 	.dword	_$_str_$_2


//--------------------- .text.triton_poi_fused__native_batch_norm_legit_no_training_23 --------------------------
	.section	.text.triton_poi_fused__native_batch_norm_legit_no_training_23,"ax",@progbits
	.align	128
        .global         triton_poi_fused__native_batch_norm_legit_no_training_23
        .type           triton_poi_fused__native_batch_norm_legit_no_training_23,@function
        .size           triton_poi_fused__native_batch_norm_legit_no_training_23,(.L_x_1 - triton_poi_fused__native_batch_norm_legit_no_training_23)
        .other          triton_poi_fused__native_batch_norm_legit_no_training_23,@"STO_CUDA_ENTRY STV_DEFAULT"
triton_poi_fused__native_batch_norm_legit_no_training_23:
.text.triton_poi_fused__native_batch_norm_legit_no_training_23:
[----:B------:R-:W-:Y:S01]  /*0000*/  LDC R1, c[0x0][0x28] ;  /* 0x00000a00ff017b82 */ /* 0x000fe20000000800 */
[----:B------:R-:W1:Y:S07]  /*0010*/  S2R R0, SR_TID.X ;  /* 0x0000000000007919 */ /* 0x000e6e0000002100 */
[----:B------:R-:W2:Y:S01]  /*0020*/  LDC.64 R2, c[0x0][0x220] ;  /* 0x00008800ff027b82 */ /* 0x000ea20000000a00 */
[----:B------:R-:W-:Y:S01]  /*0030*/  ULDC.64 UR4, c[0x0][0x208] ;  /* 0x0000820000047ab9 */ /* 0x000fe20000000a00 */
[----:B------:R-:W3:Y:S06]  /*0040*/  S2R R7, SR_CTAID.X ;  /* 0x0000000000077919 */ /* 0x000eec0000002500 */
[----:B------:R-:W4:Y:S08]  /*0050*/  LDC.64 R8, c[0x0][0x228] ;  /* 0x00008a00ff087b82 */ /* 0x000f300000000a00 */
[----:B------:R-:W5:Y:S01]  /*0060*/  LDC.64 R10, c[0x0][0x230] ;  /* 0x00008c00ff0a7b82 */ /* 0x000f620000000a00 */
[----:B-1----:R-:W-:-:S02]  /*0070*/  SHF.L.U32 R0, R0, 0x1, RZ ;  /* 0x0000000100007819 */ /* 0x002fc400000006ff */
[----:B---3--:R-:W-:Y:S02]  /*0080*/  SHF.R.S32.HI R5, RZ, 0x17, R7 ;  /* 0x00000017ff057819 */ /* 0x008fe40000011407 */
[----:B------:R-:W-:Y:S02]  /*0090*/  LOP3.LUT R0, R0, 0xfe, RZ, 0xc0, !PT ;  /* 0x000000fe00007812 */ /* 0x000fe400078ec0ff */
[----:B------:R-:W-:Y:S02]  /*00a0*/  SGXT R5, R5, 0x1 ;  /* 0x000000010505781a */ /* 0x000fe40000000200 */
[----:B------:R-:W-:Y:S02]  /*00b0*/  LEA R0, R7, R0, 0x8 ;  /* 0x0000000007007211 */ /* 0x000fe400078e40ff */
[----:B------:R-:W1:Y:S02]  /*00c0*/  LDC.64 R6, c[0x0][0x218] ;  /* 0x00008600ff067b82 */ /* 0x000e640000000a00 */
[----:B------:R-:W-:-:S04]  /*00d0*/  LEA.HI R5, R5, R0, RZ, 0x6 ;  /* 0x0000000005057211 */ /* 0x000fc800078f30ff */
[----:B------:R-:W-:-:S04]  /*00e0*/  LOP3.LUT R5, R5, 0xffffffc0, RZ, 0xc0, !PT ;  /* 0xffffffc005057812 */ /* 0x000fc800078ec0ff */
[----:B------:R-:W-:Y:S02]  /*00f0*/  IADD3 R13, R0, -R5, RZ ;  /* 0x80000005000d7210 */ /* 0x000fe40007ffe0ff */
[----:B------:R-:W3:Y:S03]  /*0100*/  LDC.64 R4, c[0x0][0x210] ;  /* 0x00008400ff047b82 */ /* 0x000ee60000000a00 */
[----:B--2---:R-:W-:-:S06]  /*0110*/  IMAD.WIDE R2, R13, 0x4, R2 ;  /* 0x000000040d027825 */ /* 0x004fcc00078e0202 */
[----:B------:R-:W2:Y:S01]  /*0120*/  LDG.E.EL.64 R2, desc[UR4][R2.64] ;  /* 0x0000000402027981 */ /* 0x000ea2000c2e1b00 */
[----:B-1----:R-:W-:-:S06]  /*0130*/  IMAD.WIDE R6, R13, 0x4, R6 ;  /* 0x000000040d067825 */ /* 0x002fcc00078e0206 */
[----:B------:R-:W2:Y:S01]  /*0140*/  LDG.E.EL.64 R6, desc[UR4][R6.64] ;  /* 0x0000000406067981 */ /* 0x000ea2000c2e1b00 */
[----:B---3--:R-:W-:-:S06]  /*0150*/  IMAD.WIDE R4, R0, 0x4, R4 ;  /* 0x0000000400047825 */ /* 0x008fcc00078e0204 */
[----:B------:R-:W3:Y:S01]  /*0160*/  LDG.E.64 R4, desc[UR4][R4.64] ;  /* 0x0000000404047981 */ /* 0x000ee2000c1e1b00 */
[----:B----4-:R-:W-:-:S04]  /*0170*/  IMAD.WIDE R8, R13, 0x4, R8 ;  /* 0x000000040d087825 */ /* 0x010fc800078e0208 */
[----:B-----5:R-:W-:Y:S02]  /*0180*/  IMAD.WIDE R10, R13, 0x4, R10 ;  /* 0x000000040d0a7825 */ /* 0x020fe400078e020a */
[----:B------:R-:W4:Y:S04]  /*0190*/  LDG.E.EL.64 R8, desc[UR4][R8.64] ;  /* 0x0000000408087981 */ /* 0x000f28000c2e1b00 */
[----:B------:R-:W4:Y:S01]  /*01a0*/  LDG.E.EL.64 R10, desc[UR4][R10.64] ;  /* 0x000000040a0a7981 */ /* 0x000f22000c2e1b00 */
[----:B------:R-:W-:Y:S01]  /*01b0*/  HFMA2.MMA R15, -RZ, RZ, 1.625, 0 ;  /* 0x3e800000ff0f7435 */ /* 0x000fe200000001ff */
[----:B--2---:R-:W-:Y:S01]  /*01c0*/  FADD R2, R2, 0.0010000000474974513054 ;  /* 0x3a83126f02027421 */ /* 0x004fe20000000000 */
[----:B------:R-:W-:-:S03]  /*01d0*/  FADD R12, R3, 0.0010000000474974513054 ;  /* 0x3a83126f030c7421 */ /* 0x000fc60000000000 */
[----:B------:R1:W2:Y:S08]  /*01e0*/  MUFU.SQRT R13, R2 ;  /* 0x00000002000d7308 */ /* 0x0002b00000002000 */
[----:B------:R-:W5:Y:S01]  /*01f0*/  MUFU.SQRT R14, R12 ;  /* 0x0000000c000e7308 */ /* 0x000f620000002000 */
[----:B-1----:R-:W1:Y:S01]  /*0200*/  LDC.64 R2, c[0x0][0x238] ;  /* 0x00008e00ff027b82 */ /* 0x002e620000000a00 */
[----:B--2---:R-:W-:-:S02]  /*0210*/  FSETP.GT.AND P0, PT, R13, 8.50705917302346158658e+37, PT ;  /* 0x7e8000000d00780b */ /* 0x004fc40003f04000 */
[----:B------:R-:W-:Y:S02]  /*0220*/  FSETP.GEU.AND P2, PT, R13, 1.175494350822287508e-38, PT ;  /* 0x008000000d00780b */ /* 0x000fe40003f4e000 */
[C---:B-----5:R-:W-:Y:S02]  /*0230*/  FSETP.GT.AND P1, PT, R14.reuse, 8.50705917302346158658e+37, PT ;  /* 0x7e8000000e00780b */ /* 0x060fe40003f24000 */
[----:B------:R-:W-:-:S07]  /*0240*/  FSETP.GEU.AND P3, PT, R14, 1.175494350822287508e-38, PT ;  /* 0x008000000e00780b */ /* 0x000fce0003f6e000 */
[----:B------:R-:W-:-:S04]  /*0250*/  @P0 FMUL R13, R13, 0.25 ;  /* 0x3e8000000d0d0820 */ /* 0x000fc80000400000 */
[----:B------:R-:W-:Y:S01]  /*0260*/  @!P2 FMUL R13, R13, 16777216 ;  /* 0x4b8000000d0da820 */ /* 0x000fe20000400000 */
[----:B------:R-:W-:-:S04]  /*0270*/  @P1 FMUL R14, R14, 0.25 ;  /* 0x3e8000000e0e1820 */ /* 0x000fc80000400000 */
[----:B------:R-:W-:Y:S01]  /*0280*/  @!P3 FMUL R14, R14, 16777216 ;  /* 0x4b8000000e0eb820 */ /* 0x000fe20000400000 */
[----:B------:R-:W2:Y:S01]  /*0290*/  MUFU.RCP R13, R13 ;  /* 0x0000000d000d7308 */ /* 0x000ea20000001000 */
[----:B------:R-:W-:-:S07]  /*02a0*/  FSEL R12, R15, 1, P0 ;  /* 0x3f8000000f0c7808 */ /* 0x000fce0000000000 */
[----:B------:R-:W5:Y:S01]  /*02b0*/  MUFU.RCP R14, R14 ;  /* 0x0000000e000e7308 */ /* 0x000f620000001000 */
[----:B------:R-:W-:Y:S01]  /*02c0*/  FSEL R15, R15, 1, P1 ;  /* 0x3f8000000f0f7808 */ /* 0x000fe20000800000 */
[----:B------:R-:W-:Y:S01]  /*02d0*/  @!P2 FMUL R12, R12, 16777216 ;  /* 0x4b8000000c0ca820 */ /* 0x000fe20000400000 */
[----:B---3--:R-:W-:-:S03]  /*02e0*/  FADD R4, R4, -R6 ;  /* 0x8000000604047221 */ /* 0x008fc60000000000 */
[----:B------:R-:W-:Y:S01]  /*02f0*/  @!P3 FMUL R15, R15, 16777216 ;  /* 0x4b8000000f0fb820 */ /* 0x000fe20000400000 */
[----:B------:R-:W-:Y:S01]  /*0300*/  FADD R5, R5, -R7 ;  /* 0x8000000705057221 */ /* 0x000fe20000000000 */
[----:B--2---:R-:W-:Y:S02]  /*0310*/  FMUL R13, R13, R12 ;  /* 0x0000000c0d0d7220 */ /* 0x004fe40000400000 */
[----:B-----5:R-:W-:Y:S02]  /*0320*/  FMUL R6, R14, R15 ;  /* 0x0000000f0e067220 */ /* 0x020fe40000400000 */
[----:B------:R-:W-:Y:S02]  /*0330*/  FMUL R13, R4, R13 ;  /* 0x0000000d040d7220 */ /* 0x000fe40000400000 */
[----:B------:R-:W-:Y:S01]  /*0340*/  FMUL R6, R5, R6 ;  /* 0x0000000605067220 */ /* 0x000fe20000400000 */
[----:B-1----:R-:W-:-:S04]  /*0350*/  IMAD.WIDE R2, R0, 0x4, R2 ;  /* 0x0000000400027825 */ /* 0x002fc800078e0202 */
[----:B----4-:R-:W-:Y:S01]  /*0360*/  FFMA R8, R8, R13, R10 ;  /* 0x0000000d08087223 */ /* 0x010fe2000000000a */
[----:B------:R-:W-:-:S05]  /*0370*/  FFMA R9, R9, R6, R11 ;  /* 0x0000000609097223 */ /* 0x000fca000000000b */
[----:B------:R-:W-:Y:S01]  /*0380*/  STG.E.64 desc[UR4][R2.64], R8 ;  /* 0x0000000802007986 */ /* 0x000fe2000c101b04 */
[----:B------:R-:W-:Y:S05]  /*0390*/  EXIT ;  /* 0x000000000000794d */ /* 0x000fea0003800000 */
.L_x_0:
[----:B------:R-:W-:-:S00]  /*03a0*/  BRA `(.L_x_0) ;  /* 0xfffffffc00fc7947 */ /* 0x000fc0000383ffff */
[----:B------:R-:W-:-:S00]  /*03b0*/  NOP ;  /* 0x0000000000007918 */ /* 0x000fc00000000000 */
        /* <DEDUP_REMOVED lines=12> */
.L_x_1:


//--------------------- .nv.global.init           --------------------------
	.section	.nv.global.init,"aw",@progbits
.nv.global.init:
	.type		_$_str,@object
	.size		_$_str,(_$_str_$_2 - _$_str)
_$_str:
        /*0000*/ 	.byte	0x5f, 0x5f, 0x43, 0x55, 0x44, 0x41, 0x5f, 0x46, 0x54, 0x5a, 0x00
	.type		_$_str_$_2,@object
	.size		_$_str_$_2,(.L_1 - _$_str_$_2)
_$_str_$_2:
        /*000b*/ 	.byte	0x5f, 0x5f, 0x43, 0x55, 0x44, 0x41, 0x5f, 0x50, 0x52, 0x45, 0x43, 0x5f, 0x53, 0x51, 0x52, 0x54
        /*001b*/ 	.byte	0x00
.L_1:


//--------------------- .nv.constant0.triton_poi_fused__native_batch_norm_legit_no_training_23 --------------------------
	.section	.nv.constant0.triton_poi_fused__native_batch_norm_legit_no_training_23,"a",@progbits
	.sectionflags	@""
	.align	4
.nv.constant0.triton_poi_fused__native_batch_norm_legit_no_training_23:
	.zero		580
